	.headerflags	@"EF_CUDA_TEXMODE_UNIFIED EF_CUDA_64BIT_ADDRESS EF_CUDA_ACCELERATORS EF_CUDA_SM90 EF_CUDA_VIRTUAL_SM(EF_CUDA_SM90)"
	.elftype	@"ET_EXEC"


//--------------------- .nv.info                  --------------------------
	.section	.nv.info,"",@"SHT_CUDA_INFO"
	.align	4


	//----- nvinfo : EIATTR_REGCOUNT
	.align		4
        /*0000*/ 	.byte	0x04, 0x2f
        /*0002*/ 	.short	(.L_3 - .L_2)
	.align		4
.L_2:
        /*0004*/ 	.word	index@(triton_poi_fused__native_batch_norm_legit_no_training_add_relu_15)
        /*0008*/ 	.word	0x00000026


	//----- nvinfo : EIATTR_MIN_STACK_SIZE
	.align		4
.L_3:
        /*000c*/ 	.byte	0x04, 0x12
        /*000e*/ 	.short	(.L_5 - .L_4)
	.align		4
.L_4:
        /*0010*/ 	.word	index@(triton_poi_fused__native_batch_norm_legit_no_training_add_relu_15)
        /*0014*/ 	.word	0x00000000


	//----- nvinfo : EIATTR_FRAME_SIZE
	.align		4
.L_5:
        /*0018*/ 	.byte	0x04, 0x11
        /*001a*/ 	.short	(.L_7 - .L_6)
	.align		4
.L_6:
        /*001c*/ 	.word	index@(triton_poi_fused__native_batch_norm_legit_no_training_add_relu_15)
        /*0020*/ 	.word	0x00000000


	//----- nvinfo : EIATTR_MIN_STACK_SIZE
	.align		4
.L_7:
        /*0024*/ 	.byte	0x04, 0x12
        /*0026*/ 	.short	(.L_9 - .L_8)
	.align		4
.L_8:
        /*0028*/ 	.word	index@(triton_poi_fused__native_batch_norm_legit_no_training_add_relu_15)
        /*002c*/ 	.word	0x00000000
.L_9:


//--------------------- .nv.info.triton_poi_fused__native_batch_norm_legit_no_training_add_relu_15 --------------------------
	.section	.nv.info.triton_poi_fused__native_batch_norm_legit_no_training_add_relu_15,"",@"SHT_CUDA_INFO"
	.sectionflags	@""
	.align	4


	//----- nvinfo : EIATTR_CUDA_API_VERSION
	.align		4
        /*0000*/ 	.byte	0x04, 0x37
        /*0002*/ 	.short	(.L_11 - .L_10)
.L_10:
        /*0004*/ 	.word	0x0000007c


	//----- nvinfo : EIATTR_KPARAM_INFO
	.align		4
.L_11:
        /*0008*/ 	.byte	0x04, 0x17
        /*000a*/ 	.short	(.L_13 - .L_12)
.L_12:
        /*000c*/ 	.word	0x00000000
        /*0010*/ 	.short	0x0008
        /*0012*/ 	.short	0x003c
        /*0014*/ 	.byte	0x00, 0xf0, 0x11, 0x00


	//----- nvinfo : EIATTR_KPARAM_INFO
	.align		4
.L_13:
        /*0018*/ 	.byte	0x04, 0x17
        /*001a*/ 	.short	(.L_15 - .L_14)
.L_14:
        /*001c*/ 	.word	0x00000000
        /*0020*/ 	.short	0x0007
        /*0022*/ 	.short	0x0038
        /*0024*/ 	.byte	0x00, 0xf0, 0x11, 0x00


	//----- nvinfo : EIATTR_KPARAM_INFO
	.align		4
.L_15:
        /*0028*/ 	.byte	0x04, 0x17
        /*002a*/ 	.short	(.L_17 - .L_16)
.L_16:
        /*002c*/ 	.word	0x00000000
        /*0030*/ 	.short	0x0006
        /*0032*/ 	.short	0x0030
        /*0034*/ 	.byte	0x00, 0xf4, 0x21, 0x00


	//----- nvinfo : EIATTR_KPARAM_INFO
	.align		4
.L_17:
        /*0038*/ 	.byte	0x04, 0x17
        /*003a*/ 	.short	(.L_19 - .L_18)
.L_18:
        /*003c*/ 	.word	0x00000000
        /*0040*/ 	.short	0x0005
        /*0042*/ 	.short	0x0028
        /*0044*/ 	.byte	0x00, 0xf4, 0x21, 0x00


	//----- nvinfo : EIATTR_KPARAM_INFO
	.align		4
.L_19:
        /*0048*/ 	.byte	0x04, 0x17
        /*004a*/ 	.short	(.L_21 - .L_20)
.L_20:
        /*004c*/ 	.word	0x00000000
        /*0050*/ 	.short	0x0004
        /*0052*/ 	.short	0x0020
        /*0054*/ 	.byte	0x00, 0xf4, 0x21, 0x00


	//----- nvinfo : EIATTR_KPARAM_INFO
	.align		4
.L_21:
        /*0058*/ 	.byte	0x04, 0x17
        /*005a*/ 	.short	(.L_23 - .L_22)
.L_22:
        /*005c*/ 	.word	0x00000000
        /*0060*/ 	.short	0x0003
        /*0062*/ 	.short	0x0018
        /*0064*/ 	.byte	0x00, 0xf4, 0x21, 0x00


	//----- nvinfo : EIATTR_KPARAM_INFO
	.align		4
.L_23:
        /*0068*/ 	.byte	0x04, 0x17
        /*006a*/ 	.short	(.L_25 - .L_24)
.L_24:
        /*006c*/ 	.word	0x00000000
        /*0070*/ 	.short	0x0002
        /*0072*/ 	.short	0x0010
        /*0074*/ 	.byte	0x00, 0xf4, 0x21, 0x00


	//----- nvinfo : EIATTR_KPARAM_INFO
	.align		4
.L_25:
        /*0078*/ 	.byte	0x04, 0x17
        /*007a*/ 	.short	(.L_27 - .L_26)
.L_26:
        /*007c*/ 	.word	0x00000000
        /*0080*/ 	.short	0x0001
        /*0082*/ 	.short	0x0008
        /*0084*/ 	.byte	0x00, 0xf4, 0x21, 0x00


	//----- nvinfo : EIATTR_KPARAM_INFO
	.align		4
.L_27:
        /*0088*/ 	.byte	0x04, 0x17
        /*008a*/ 	.short	(.L_29 - .L_28)
.L_28:
        /*008c*/ 	.word	0x00000000
        /*0090*/ 	.short	0x0000
        /*0092*/ 	.short	0x0000
        /*0094*/ 	.byte	0x00, 0xf4, 0x21, 0x00


	//----- nvinfo : EIATTR_SPARSE_MMA_MASK
	.align		4
.L_29:
        /*0098*/ 	.byte	0x03, 0x50
        /*009a*/ 	.short	0x0000


	//----- nvinfo : EIATTR_MAXREG_COUNT
	.align		4
        /*009c*/ 	.byte	0x03, 0x1b
        /*009e*/ 	.short	0x00ff


	//----- nvinfo : EIATTR_EXIT_INSTR_OFFSETS
	.align		4
        /*00a0*/ 	.byte	0x04, 0x1c
        /*00a2*/ 	.short	(.L_31 - .L_30)


	//   ....[0]....
.L_30:
        /*00a4*/ 	.word	0x00000ca0


	//   ....[1]....
        /*00a8*/ 	.word	0x00000cf0


	//----- nvinfo : EIATTR_REQNTID
	.align		4
.L_31:
        /*00ac*/ 	.byte	0x04, 0x10
        /*00ae*/ 	.short	(.L_33 - .L_32)
.L_32:
        /*00b0*/ 	.word	0x00000080
        /*00b4*/ 	.word	0x00000001
        /*00b8*/ 	.word	0x00000001


	//----- nvinfo : EIATTR_CBANK_PARAM_SIZE
	.align		4
.L_33:
        /*00bc*/ 	.byte	0x03, 0x19
        /*00be*/ 	.short	0x0040


	//----- nvinfo : EIATTR_PARAM_CBANK
	.align		4
        /*00c0*/ 	.byte	0x04, 0x0a
        /*00c2*/ 	.short	(.L_35 - .L_34)
	.align		4
.L_34:
        /*00c4*/ 	.word	index@(.nv.constant0.triton_poi_fused__native_batch_norm_legit_no_training_add_relu_15)
        /*00c8*/ 	.short	0x0210
        /*00ca*/ 	.short	0x0040


	//----- nvinfo : EIATTR_SW_WAR
	.align		4
.L_35:
        /*00cc*/ 	.byte	0x04, 0x36
        /*00ce*/ 	.short	(.L_37 - .L_36)
.L_36:
        /*00d0*/ 	.word	0x00000008
.L_37:


//--------------------- .nv.callgraph             --------------------------
	.section	.nv.callgraph,"",@"SHT_CUDA_CALLGRAPH"
	.align	4
	.sectionentsize	8
	.align		4
        /*0000*/ 	.word	0x00000000
	.align		4
        /*0004*/ 	.word	0xffffffff
	.align		4
        /*0008*/ 	.word	0x00000000
	.align		4
        /*000c*/ 	.word	0xfffffffe
	.align		4
        /*0010*/ 	.word	0x00000000
	.align		4
        /*0014*/ 	.word	0xfffffffd
	.align		4
        /*0018*/ 	.word	0x00000000
	.align		4
        /*001c*/ 	.word	0xfffffffc


//--------------------- .nv.constant4             --------------------------
	.section	.nv.constant4,"a",@progbits
	.align	8
	.align		8
.nv.constant4:
        /*0000*/ 	.dword	_$_str
	.align		8
        /*0008*/ 	.dword	_$_str_$_2


//--------------------- .text.triton_poi_fused__native_batch_norm_legit_no_training_add_relu_15 --------------------------
	.section	.text.triton_poi_fused__native_batch_norm_legit_no_training_add_relu_15,"ax",@progbits
	.sectionflags	@"SHF_BARRIERS=1"
	.align	128
        .global         triton_poi_fused__native_batch_norm_legit_no_training_add_relu_15
        .type           triton_poi_fused__native_batch_norm_legit_no_training_add_relu_15,@function
        .size           triton_poi_fused__native_batch_norm_legit_no_training_add_relu_15,(.L_x_1 - triton_poi_fused__native_batch_norm_legit_no_training_add_relu_15)
        .other          triton_poi_fused__native_batch_norm_legit_no_training_add_relu_15,@"STO_CUDA_ENTRY STV_DEFAULT"
triton_poi_fused__native_batch_norm_legit_no_training_add_relu_15:
.text.triton_poi_fused__native_batch_norm_legit_no_training_add_relu_15:
[----:B------:R-:W0:Y:S01]  /*0000*/  LDC R1, c[0x0][0x28] ;  /* 0x00000a00ff017b82 */ /* 0x000e220000000800 */
[----:B------:R-:W1:Y:S07]  /*0010*/  S2R R0, SR_CTAID.X ;  /* 0x0000000000007919 */ /* 0x000e6e0000002500 */
[----:B------:R-:W2:Y:S01]  /*0020*/  LDC.64 R14, c[0x0][0x210] ;  /* 0x00008400ff0e7b82 */ /* 0x000ea20000000a00 */
[----:B------:R-:W-:Y:S02]  /*0030*/  CS2R R28, SRZ ;  /* 0x00000000001c7805 */ /* 0x000fe4000001ff00 */
[----:B------:R-:W-:Y:S01]  /*0040*/  CS2R R30, SRZ ;  /* 0x00000000001e7805 */ /* 0x000fe2000001ff00 */
[----:B------:R-:W3:Y:S01]  /*0050*/  S2R R4, SR_TID.X ;  /* 0x0000000000047919 */ /* 0x000ee20000002100 */
[----:B------:R-:W-:Y:S01]  /*0060*/  ULDC.64 UR6, c[0x0][0x208] ;  /* 0x0000820000067ab9 */ /* 0x000fe20000000a00 */
[----:B------:R-:W4:Y:S02]  /*0070*/  S2R R2, SR_CTAID.Y ;  /* 0x0000000000027919 */ /* 0x000f240000002600 */
[----:B------:R-:W5:Y:S08]  /*0080*/  LDC.64 R12, c[0x0][0x218] ;  /* 0x00008600ff0c7b82 */ /* 0x000f700000000a00 */
[----:B------:R-:W5:Y:S01]  /*0090*/  LDC.64 R18, c[0x0][0x220] ;  /* 0x00008800ff127b82 */ /* 0x000f620000000a00 */
[----:B-1----:R-:W-:-:S02]  /*00a0*/  IMAD.SHL.U32 R0, R0, 0x20, RZ ;  /* 0x0000002000007824 */ /* 0x002fc400078e00ff */
[----:B---3--:R-:W-:Y:S01]  /*00b0*/  IMAD.SHL.U32 R3, R4, 0x4, RZ ;  /* 0x0000000404037824 */ /* 0x008fe200078e00ff */
[----:B------:R-:W-:Y:S01]  /*00c0*/  SHF.R.U32.HI R33, RZ, 0x3, R4 ;  /* 0x00000003ff217819 */ /* 0x000fe20000011604 */
[----:B----4-:R-:W-:-:S03]  /*00d0*/  IMAD.SHL.U32 R2, R2, 0x20, RZ ;  /* 0x0000002002027824 */ /* 0x010fc600078e00ff */
[----:B------:R-:W-:Y:S02]  /*00e0*/  LOP3.LUT R16, R0, 0x1c, R3, 0xf8, !PT ;  /* 0x0000001c00107812 */ /* 0x000fe400078ef803 */
[----:B------:R-:W-:Y:S02]  /*00f0*/  SGXT.U32 R33, R33, 0x4 ;  /* 0x000000042121781a */ /* 0x000fe40000000000 */
[----:B------:R-:W-:Y:S02]  /*0100*/  ISETP.GE.AND P2, PT, R16, 0x200, PT ;  /* 0x000002001000780c */ /* 0x000fe40003f46270 */
[----:B------:R-:W-:Y:S02]  /*0110*/  LOP3.LUT R25, R2, R33, RZ, 0xfc, !PT ;  /* 0x0000002102197212 */ /* 0x000fe400078efcff */
[----:B------:R-:W-:Y:S02]  /*0120*/  LOP3.LUT R9, R2, 0x10, R33, 0xfe, !PT ;  /* 0x0000001002097812 */ /* 0x000fe400078efe21 */
[C---:B------:R-:W-:Y:S01]  /*0130*/  ISETP.LT.AND P1, PT, R25.reuse, 0x100, !P2 ;  /* 0x000001001900780c */ /* 0x040fe20005721270 */
[----:B------:R-:W-:-:S02]  /*0140*/  IMAD R25, R25, 0x200, R16 ;  /* 0x0000020019197824 */ /* 0x000fc400078e0210 */
[----:B------:R-:W-:Y:S02]  /*0150*/  IMAD R24, R9, 0x200, R16 ;  /* 0x0000020009187824 */ /* 0x000fe400078e0210 */
[----:B--2---:R-:W-:-:S04]  /*0160*/  IMAD.WIDE R22, R25, 0x4, R14 ;  /* 0x0000000419167825 */ /* 0x004fc800078e020e */
[----:B-----5:R-:W-:Y:S01]  /*0170*/  IMAD.WIDE R20, R16, 0x4, R12 ;  /* 0x0000000410147825 */ /* 0x020fe200078e020c */
[----:B------:R-:W-:-:S03]  /*0180*/  CS2R R12, SRZ ;  /* 0x00000000000c7805 */ /* 0x000fc6000001ff00 */
[----:B------:R1:W2:Y:S01]  /*0190*/  @P1 LDG.E.EL.128 R28, desc[UR6][R22.64] ;  /* 0x00000006161c1981 */ /* 0x0002a2000c2e1d00 */
[----:B0-----:R-:W-:Y:S01]  /*01a0*/  IMAD.WIDE R18, R16, 0x4, R18 ;  /* 0x0000000410127825 */ /* 0x001fe200078e0212 */
[----:B------:R-:W-:Y:S02]  /*01b0*/  ISETP.LT.AND P0, PT, R9, 0x100, !P2 ;  /* 0x000001000900780c */ /* 0x000fe40005701270 */
[----:B------:R-:W-:Y:S02]  /*01c0*/  CS2R R4, SRZ ;  /* 0x0000000000047805 */ /* 0x000fe4000001ff00 */
[----:B------:R-:W-:Y:S02]  /*01d0*/  CS2R R6, SRZ ;  /* 0x0000000000067805 */ /* 0x000fe4000001ff00 */
[----:B------:R-:W-:Y:S02]  /*01e0*/  CS2R R8, SRZ ;  /* 0x0000000000087805 */ /* 0x000fe4000001ff00 */
[----:B------:R-:W-:Y:S01]  /*01f0*/  CS2R R10, SRZ ;  /* 0x00000000000a7805 */ /* 0x000fe2000001ff00 */
[----:B-1----:R-:W-:Y:S01]  /*0200*/  IMAD.WIDE R22, R24, 0x4, R14 ;  /* 0x0000000418167825 */ /* 0x002fe200078e020e */
[----:B------:R-:W-:-:S04]  /*0210*/  CS2R R14, SRZ ;  /* 0x00000000000e7805 */ /* 0x000fc8000001ff00 */
[----:B------:R-:W3:Y:S04]  /*0220*/  @!P2 LDG.E.EL.128 R8, desc[UR6][R20.64] ;  /* 0x000000061408a981 */ /* 0x000ee8000c2e1d00 */
[----:B------:R0:W3:Y:S04]  /*0230*/  @P0 LDG.E.EL.128 R4, desc[UR6][R22.64] ;  /* 0x0000000616040981 */ /* 0x0000e8000c2e1d00 */
[----:B------:R-:W4:Y:S02]  /*0240*/  @!P2 LDG.E.EL.128 R12, desc[UR6][R18.64] ;  /* 0x00000006120ca981 */ /* 0x000f24000c2e1d00 */
[----:B----4-:R-:W-:Y:S01]  /*0250*/  FADD R26, R13, 9.9999997473787516356e-06 ;  /* 0x3727c5ac0d1a7421 */ /* 0x010fe20000000000 */
[----:B------:R-:W-:-:S03]  /*0260*/  FADD R12, R12, 9.9999997473787516356e-06 ;  /* 0x3727c5ac0c0c7421 */ /* 0x000fc60000000000 */
[----:B0-----:R0:W1:Y:S08]  /*0270*/  MUFU.SQRT R23, R26 ;  /* 0x0000001a00177308 */ /* 0x0010700000002000 */
[----:B------:R-:W4:Y:S01]  /*0280*/  MUFU.SQRT R17, R12 ;  /* 0x0000000c00117308 */ /* 0x000f220000002000 */
[----:B------:R-:W-:Y:S01]  /*0290*/  FADD R15, R15, 9.9999997473787516356e-06 ;  /* 0x3727c5ac0f0f7421 */ /* 0x000fe20000000000 */
[----:B------:R-:W-:Y:S01]  /*02a0*/  FADD R14, R14, 9.9999997473787516356e-06 ;  /* 0x3727c5ac0e0e7421 */ /* 0x000fe20000000000 */
[----:B------:R-:W-:Y:S01]  /*02b0*/  IMAD.MOV.U32 R13, RZ, RZ, 0x3e800000 ;  /* 0x3e800000ff0d7424 */ /* 0x000fe200078e00ff */
[----:B0-----:R-:W0:Y:S01]  /*02c0*/  LDC.64 R26, c[0x0][0x230] ;  /* 0x00008c00ff1a7b82 */ /* 0x001e220000000a00 */
[----:B-1----:R-:W-:-:S03]  /*02d0*/  FSETP.GT.AND P3, PT, R23, 8.50705917302346158658e+37, PT ;  /* 0x7e8000001700780b */ /* 0x002fc60003f64000 */
[----:B------:R-:W1:Y:S01]  /*02e0*/  MUFU.SQRT R18, R15 ;  /* 0x0000000f00127308 */ /* 0x000e620000002000 */
[----:B------:R-:W-:Y:S02]  /*02f0*/  FSETP.GEU.AND P4, PT, R23, 1.175494350822287508e-38, PT ;  /* 0x008000001700780b */ /* 0x000fe40003f8e000 */
[----:B----4-:R-:W-:-:S05]  /*0300*/  FSETP.GT.AND P5, PT, R17, 8.50705917302346158658e+37, PT ;  /* 0x7e8000001100780b */ /* 0x010fca0003fa4000 */
[----:B------:R4:W5:Y:S01]  /*0310*/  MUFU.SQRT R21, R14 ;  /* 0x0000000e00157308 */ /* 0x0009620000002000 */
[----:B------:R-:W-:Y:S02]  /*0320*/  FSETP.GEU.AND P6, PT, R17, 1.175494350822287508e-38, PT ;  /* 0x008000001100780b */ /* 0x000fe40003fce000 */
[----:B------:R-:W-:Y:S01]  /*0330*/  FSEL R19, R13, 1, P5 ;  /* 0x3f8000000d137808 */ /* 0x000fe20002800000 */
[----:B------:R-:W-:Y:S01]  /*0340*/  @P3 FMUL R23, R23, 0.25 ;  /* 0x3e80000017173820 */ /* 0x000fe20000400000 */
[----:B----4-:R-:W-:Y:S02]  /*0350*/  FSEL R14, R13, 1, P3 ;  /* 0x3f8000000d0e7808 */ /* 0x010fe40001800000 */
[----:B-1----:R-:W-:Y:S01]  /*0360*/  FSETP.GT.AND P3, PT, R18, 8.50705917302346158658e+37, PT ;  /* 0x7e8000001200780b */ /* 0x002fe20003f64000 */
[----:B------:R-:W-:Y:S01]  /*0370*/  @P5 FMUL R17, R17, 0.25 ;  /* 0x3e80000011115820 */ /* 0x000fe20000400000 */
[----:B------:R-:W-:Y:S01]  /*0380*/  @!P4 FMUL R23, R23, 16777216 ;  /* 0x4b8000001717c820 */ /* 0x000fe20000400000 */
[----:B-----5:R-:W-:Y:S01]  /*0390*/  FSETP.GT.AND P5, PT, R21, 8.50705917302346158658e+37, PT ;  /* 0x7e8000001500780b */ /* 0x020fe20003fa4000 */
[----:B------:R-:W-:-:S03]  /*03a0*/  @!P4 FMUL R14, R14, 16777216 ;  /* 0x4b8000000e0ec820 */ /* 0x000fc60000400000 */
[----:B------:R-:W-:Y:S01]  /*03b0*/  @!P6 FMUL R17, R17, 16777216 ;  /* 0x4b8000001111e820 */ /* 0x000fe20000400000 */
[----:B------:R-:W-:Y:S01]  /*03c0*/  @!P6 FMUL R19, R19, 16777216 ;  /* 0x4b8000001313e820 */ /* 0x000fe20000400000 */
[C---:B------:R-:W-:Y:S02]  /*03d0*/  FSETP.GEU.AND P4, PT, R18.reuse, 1.175494350822287508e-38, PT ;  /* 0x008000001200780b */ /* 0x040fe40003f8e000 */
[C---:B------:R-:W-:Y:S02]  /*03e0*/  FSETP.GEU.AND P6, PT, R21.reuse, 1.175494350822287508e-38, PT ;  /* 0x008000001500780b */ /* 0x040fe40003fce000 */
[----:B------:R-:W-:Y:S01]  /*03f0*/  @P3 FMUL R18, R18, 0.25 ;  /* 0x3e80000012123820 */ /* 0x000fe20000400000 */
[----:B------:R1:W-:Y:S02]  /*0400*/  MUFU.RCP R20, R17 ;  /* 0x0000001100147308 */ /* 0x0003e40000001000 */
[----:B------:R-:W-:Y:S01]  /*0410*/  @P5 FMUL R21, R21, 0.25 ;  /* 0x3e80000015155820 */ /* 0x000fe20000400000 */
[----:B---3--:R-:W-:-:S05]  /*0420*/  FADD R12, -R11, R7 ;  /* 0x000000070b0c7221 */ /* 0x008fca0000000100 */
[----:B------:R-:W-:Y:S02]  /*0430*/  @!P4 FMUL R18, R18, 16777216 ;  /* 0x4b8000001212c820 */ /* 0x000fe40000400000 */
[----:B------:R-:W-:Y:S01]  /*0440*/  @!P6 FMUL R21, R21, 16777216 ;  /* 0x4b8000001515e820 */ /* 0x000fe20000400000 */
[C---:B-1----:R-:W-:Y:S02]  /*0450*/  FADD R17, -R10.reuse, R6 ;  /* 0x000000060a117221 */ /* 0x042fe40000000100 */
[----:B------:R-:W1:Y:S01]  /*0460*/  LDC.64 R6, c[0x0][0x228] ;  /* 0x00008a00ff067b82 */ /* 0x000e620000000a00 */
[----:B--2---:R-:W-:Y:S01]  /*0470*/  FADD R31, -R11, R31 ;  /* 0x0000001f0b1f7221 */ /* 0x004fe20000000100 */
[----:B------:R-:W-:Y:S01]  /*0480*/  MUFU.RCP R18, R18 ;  /* 0x0000001200127308 */ /* 0x000fe20000001000 */
[----:B------:R-:W-:Y:S01]  /*0490*/  FADD R30, -R10, R30 ;  /* 0x0000001e0a1e7221 */ /* 0x000fe20000000100 */
[----:B------:R-:W-:-:S06]  /*04a0*/  FSEL R10, R13, 1, P5 ;  /* 0x3f8000000d0a7808 */ /* 0x000fcc0002800000 */
[----:B------:R-:W2:Y:S01]  /*04b0*/  MUFU.RCP R11, R21 ;  /* 0x00000015000b7308 */ /* 0x000ea20000001000 */
[----:B------:R-:W-:-:S07]  /*04c0*/  FSEL R13, R13, 1, P3 ;  /* 0x3f8000000d0d7808 */ /* 0x000fce0001800000 */
[----:B------:R-:W3:Y:S01]  /*04d0*/  MUFU.RCP R15, R23 ;  /* 0x00000017000f7308 */ /* 0x000ee20000001000 */
[----:B------:R-:W-:Y:S01]  /*04e0*/  @!P6 FMUL R10, R10, 16777216 ;  /* 0x4b8000000a0ae820 */ /* 0x000fe20000400000 */
[----:B------:R-:W-:Y:S01]  /*04f0*/  @!P4 FMUL R13, R13, 16777216 ;  /* 0x4b8000000d0dc820 */ /* 0x000fe20000400000 */
[C---:B------:R-:W-:Y:S01]  /*0500*/  FADD R22, -R9.reuse, R5 ;  /* 0x0000000509167221 */ /* 0x040fe20000000100 */
[----:B------:R-:W-:Y:S01]  /*0510*/  FADD R29, -R9, R29 ;  /* 0x0000001d091d7221 */ /* 0x000fe20000000100 */
[----:B--2---:R-:W-:Y:S01]  /*0520*/  FMUL R9, R11, R10 ;  /* 0x0000000a0b097220 */ /* 0x004fe20000400000 */
[----:B------:R-:W-:Y:S01]  /*0530*/  FMUL R10, R18, R13 ;  /* 0x0000000d120a7220 */ /* 0x000fe20000400000 */
[----:B------:R-:W-:Y:S02]  /*0540*/  FMUL R5, R20, R19 ;  /* 0x0000001314057220 */ /* 0x000fe40000400000 */
[----:B------:R-:W-:Y:S01]  /*0550*/  FMUL R11, R9, R30 ;  /* 0x0000001e090b7220 */ /* 0x000fe20000400000 */
[C---:B------:R-:W-:Y:S01]  /*0560*/  FMUL R30, R10.reuse, R31 ;  /* 0x0000001f0a1e7220 */ /* 0x040fe20000400000 */
[----:B---3--:R-:W-:Y:S01]  /*0570*/  FMUL R15, R15, R14 ;  /* 0x0000000e0f0f7220 */ /* 0x008fe20000400000 */
[----:B------:R-:W-:Y:S01]  /*0580*/  FMUL R9, R9, R17 ;  /* 0x0000001109097220 */ /* 0x000fe20000400000 */
[----:B------:R-:W-:Y:S01]  /*0590*/  FMUL R10, R10, R12 ;  /* 0x0000000c0a0a7220 */ /* 0x000fe20000400000 */
[----:B-1----:R-:W-:-:S04]  /*05a0*/  IMAD.WIDE R34, R16, 0x4, R6 ;  /* 0x0000000410227825 */ /* 0x002fc800078e0206 */
[C---:B------:R-:W-:Y:S01]  /*05b0*/  FMUL R20, R15.reuse, R29 ;  /* 0x0000001d0f147220 */ /* 0x040fe20000400000 */
[----:B------:R-:W-:Y:S01]  /*05c0*/  FMUL R22, R15, R22 ;  /* 0x000000160f167220 */ /* 0x000fe20000400000 */
[----:B------:R-:W-:Y:S01]  /*05d0*/  CS2R R12, SRZ ;  /* 0x00000000000c7805 */ /* 0x000fe2000001ff00 */
[----:B0-----:R-:W-:Y:S01]  /*05e0*/  IMAD.WIDE R26, R16, 0x4, R26 ;  /* 0x00000004101a7825 */ /* 0x001fe200078e021a */
[----:B------:R-:W-:Y:S02]  /*05f0*/  CS2R R14, SRZ ;  /* 0x00000000000e7805 */ /* 0x000fe4000001ff00 */
[----:B------:R-:W-:Y:S02]  /*0600*/  CS2R R16, SRZ ;  /* 0x0000000000107805 */ /* 0x000fe4000001ff00 */
[----:B------:R-:W-:Y:S01]  /*0610*/  CS2R R18, SRZ ;  /* 0x0000000000127805 */ /* 0x000fe2000001ff00 */
[----:B------:R-:W0:Y:S01]  /*0620*/  LDC.64 R6, c[0x0][0x238] ;  /* 0x00008e00ff067b82 */ /* 0x000e220000000a00 */
[----:B------:R0:W2:Y:S04]  /*0630*/  @!P2 LDG.E.EL.128 R12, desc[UR6][R34.64] ;  /* 0x00000006220ca981 */ /* 0x0000a8000c2e1d00 */
[----:B------:R1:W2:Y:S01]  /*0640*/  @!P2 LDG.E.EL.128 R16, desc[UR6][R26.64] ;  /* 0x000000061a10a981 */ /* 0x0002a2000c2e1d00 */
[----:B0-----:R-:W-:Y:S01]  /*0650*/  IMAD.WIDE R34, R25, 0x4, R6 ;  /* 0x0000000419227825 */ /* 0x001fe200078e0206 */
[----:B-1----:R-:W-:-:S03]  /*0660*/  CS2R R26, SRZ ;  /* 0x00000000001a7805 */ /* 0x002fc6000001ff00 */
[----:B------:R-:W-:Y:S01]  /*0670*/  IMAD.WIDE R6, R24, 0x4, R6 ;  /* 0x0000000418067825 */ /* 0x000fe200078e0206 */
[----:B------:R-:W-:-:S06]  /*0680*/  CS2R R24, SRZ ;  /* 0x0000000000187805 */ /* 0x000fcc000001ff00 */
[----:B------:R0:W3:Y:S01]  /*0690*/  @P0 LDG.E.EL.128 R24, desc[UR6][R6.64] ;  /* 0x0000000606180981 */ /* 0x0000e2000c2e1d00 */
[-CC-:B--2---:R-:W-:Y:S01]  /*06a0*/  FFMA R9, R9, R14.reuse, R18.reuse ;  /* 0x0000000e09097223 */ /* 0x184fe20000000012 */
[----:B------:R-:W-:Y:S01]  /*06b0*/  FFMA R11, R11, R14, R18 ;  /* 0x0000000e0b0b7223 */ /* 0x000fe20000000012 */
[-CC-:B------:R-:W-:Y:S01]  /*06c0*/  FFMA R14, R22, R13.reuse, R17.reuse ;  /* 0x0000000d160e7223 */ /* 0x180fe20000000011 */
[----:B------:R-:W-:Y:S01]  /*06d0*/  FFMA R18, R20, R13, R17 ;  /* 0x0000000d14127223 */ /* 0x000fe20000000011 */
[----:B------:R-:W-:Y:S02]  /*06e0*/  CS2R R20, SRZ ;  /* 0x0000000000147805 */ /* 0x000fe4000001ff00 */
[----:B------:R-:W-:-:S06]  /*06f0*/  CS2R R22, SRZ ;  /* 0x0000000000167805 */ /* 0x000fcc000001ff00 */
[----:B------:R-:W2:Y:S01]  /*0700*/  @P1 LDG.E.EL.128 R20, desc[UR6][R34.64] ;  /* 0x0000000622141981 */ /* 0x000ea2000c2e1d00 */
[----:B------:R-:W1:Y:S01]  /*0710*/  S2R R13, SR_TID.X ;  /* 0x00000000000d7919 */ /* 0x000e620000002100 */
[----:B------:R-:W4:Y:S01]  /*0720*/  S2UR UR5, SR_CgaCtaId ;  /* 0x00000000000579c3 */ /* 0x000f220000008800 */
[----:B------:R-:W-:Y:S01]  /*0730*/  FADD R28, -R8, R28 ;  /* 0x0000001c081c7221 */ /* 0x000fe20000000100 */
[-CC-:B------:R-:W-:Y:S01]  /*0740*/  FFMA R10, R10, R15.reuse, R19.reuse ;  /* 0x0000000f0a0a7223 */ /* 0x180fe20000000013 */
[----:B------:R-:W-:Y:S01]  /*0750*/  FFMA R30, R30, R15, R19 ;  /* 0x0000000f1e1e7223 */ /* 0x000fe20000000013 */
[----:B------:R-:W-:Y:S01]  /*0760*/  FADD R4, -R8, R4 ;  /* 0x0000000408047221 */ /* 0x000fe20000000100 */
[----:B------:R-:W-:-:S03]  /*0770*/  FMUL R15, R5, R28 ;  /* 0x0000001c050f7220 */ /* 0x000fc60000400000 */
[----:B------:R-:W-:Y:S01]  /*0780*/  FMUL R5, R5, R4 ;  /* 0x0000000405057220 */ /* 0x000fe20000400000 */
[-CC-:B------:R-:W-:Y:S01]  /*0790*/  FFMA R15, R15, R12.reuse, R16.reuse ;  /* 0x0000000c0f0f7223 */ /* 0x180fe20000000010 */
[----:B------:R-:W-:Y:S02]  /*07a0*/  UMOV UR4, 0x400 ;  /* 0x0000040000047882 */ /* 0x000fe40000000000 */
[----:B------:R-:W-:Y:S01]  /*07b0*/  FFMA R5, R5, R12, R16 ;  /* 0x0000000c05057223 */ /* 0x000fe20000000010 */
[----:B-1----:R-:W-:-:S05]  /*07c0*/  IMAD.SHL.U32 R8, R13, 0x80, RZ ;  /* 0x000000800d087824 */ /* 0x002fca00078e00ff */
[----:B------:R-:W-:-:S04]  /*07d0*/  LOP3.LUT R4, R8, 0x380, RZ, 0xc0, !PT ;  /* 0x0000038008047812 */ /* 0x000fc800078ec0ff */
[----:B------:R-:W-:Y:S02]  /*07e0*/  SHF.R.U32.HI R8, RZ, 0x3, R4 ;  /* 0x00000003ff087819 */ /* 0x000fe40000011604 */
[C---:B0-----:R-:W-:Y:S01]  /*07f0*/  LOP3.LUT R6, R4.reuse, 0x20, RZ, 0xfc, !PT ;  /* 0x0000002004067812 */ /* 0x041fe200078efcff */
[----:B----4-:R-:W-:Y:S01]  /*0800*/  UPRMT UR4, UR5, 0x654, UR4 ;  /* 0x0000065405047896 */ /* 0x010fe20008000004 */
[----:B------:R-:W-:Y:S02]  /*0810*/  LOP3.LUT R8, R8, R4, R33, 0xfe, !PT ;  /* 0x0000000408087212 */ /* 0x000fe400078efe21 */
[----:B------:R-:W-:-:S03]  /*0820*/  LOP3.LUT R28, R4, 0x40, RZ, 0xfc, !PT ;  /* 0x00000040041c7812 */ /* 0x000fc600078efcff */
[----:B------:R-:W-:Y:S02]  /*0830*/  LEA R8, R8, UR4, 0x2 ;  /* 0x0000000408087c11 */ /* 0x000fe4000f8e10ff */
[----:B------:R-:W-:Y:S02]  /*0840*/  SHF.R.U32.HI R13, RZ, 0x1, R13 ;  /* 0x00000001ff0d7819 */ /* 0x000fe4000001160d */
[C---:B--2---:R-:W-:Y:S01]  /*0850*/  FSETP.GEU.AND P3, PT, R15.reuse, -R20, PT ;  /* 0x800000140f00720b */ /* 0x044fe20003f6e000 */
[----:B------:R-:W-:Y:S01]  /*0860*/  FADD R20, R15, R20 ;  /* 0x000000140f147221 */ /* 0x000fe20000000000 */
[C---:B------:R-:W-:Y:S02]  /*0870*/  LOP3.LUT R15, R4.reuse, R33, RZ, 0xfc, !PT ;  /* 0x00000021040f7212 */ /* 0x040fe400078efcff */
[----:B------:R-:W-:Y:S02]  /*0880*/  LOP3.LUT R4, R4, 0x60, RZ, 0xfc, !PT ;  /* 0x0000006004047812 */ /* 0x000fe400078efcff */
[C---:B------:R-:W-:Y:S01]  /*0890*/  FSETP.GEU.AND P2, PT, R18.reuse, -R21, PT ;  /* 0x800000151200720b */ /* 0x040fe20003f4e000 */
[----:B------:R-:W-:Y:S01]  /*08a0*/  FADD R18, R18, R21 ;  /* 0x0000001512127221 */ /* 0x000fe20000000000 */
[----:B------:R-:W-:-:S02]  /*08b0*/  LEA.HI R7, R6, R15, RZ, 0x1d ;  /* 0x0000000f06077211 */ /* 0x000fc400078fe8ff */
[C---:B------:R-:W-:Y:S01]  /*08c0*/  FSETP.GEU.AND P1, PT, R11.reuse, -R22, PT ;  /* 0x800000160b00720b */ /* 0x040fe20003f2e000 */
[----:B------:R-:W-:Y:S01]  /*08d0*/  FADD R22, R11, R22 ;  /* 0x000000160b167221 */ /* 0x000fe20000000000 */
[C---:B------:R-:W-:Y:S01]  /*08e0*/  FSETP.GEU.AND P0, PT, R30.reuse, -R23, PT ;  /* 0x800000171e00720b */ /* 0x040fe20003f0e000 */
[----:B------:R-:W-:Y:S01]  /*08f0*/  FADD R23, R30, R23 ;  /* 0x000000171e177221 */ /* 0x000fe20000000000 */
[-C--:B------:R-:W-:Y:S02]  /*0900*/  LEA.HI R4, R4, R15.reuse, RZ, 0x1d ;  /* 0x0000000f04047211 */ /* 0x080fe400078fe8ff */
[----:B------:R-:W-:Y:S02]  /*0910*/  LEA R11, R7, UR4, 0x2 ;  /* 0x00000004070b7c11 */ /* 0x000fe4000f8e10ff */
[----:B------:R-:W-:Y:S02]  /*0920*/  FSEL R7, R20, RZ, P3 ;  /* 0x000000ff14077208 */ /* 0x000fe40001800000 */
[----:B------:R-:W-:-:S02]  /*0930*/  LEA.HI R6, R28, R15, RZ, 0x1d ;  /* 0x0000000f1c067211 */ /* 0x000fc400078fe8ff */
[----:B------:R-:W-:Y:S02]  /*0940*/  FSEL R18, R18, RZ, P2 ;  /* 0x000000ff12127208 */ /* 0x000fe40001000000 */
[C---:B---3--:R-:W-:Y:S01]  /*0950*/  FSETP.GEU.AND P3, PT, R5.reuse, -R24, PT ;  /* 0x800000180500720b */ /* 0x048fe20003f6e000 */
[----:B------:R-:W-:Y:S01]  /*0960*/  FADD R5, R5, R24 ;  /* 0x0000001805057221 */ /* 0x000fe20000000000 */
[----:B------:R-:W-:Y:S02]  /*0970*/  LEA R17, R4, UR4, 0x2 ;  /* 0x0000000404117c11 */ /* 0x000fe4000f8e10ff */
[----:B------:R-:W-:Y:S02]  /*0980*/  FSEL R22, R22, RZ, P1 ;  /* 0x000000ff16167208 */ /* 0x000fe40000800000 */
[C---:B------:R-:W-:Y:S01]  /*0990*/  FSETP.GEU.AND P2, PT, R14.reuse, -R25, PT ;  /* 0x800000190e00720b */ /* 0x040fe20003f4e000 */
[----:B------:R-:W-:Y:S01]  /*09a0*/  FADD R14, R14, R25 ;  /* 0x000000190e0e7221 */ /* 0x000fe20000000000 */
[----:B------:R-:W-:-:S02]  /*09b0*/  FSEL R4, R23, RZ, P0 ;  /* 0x000000ff17047208 */ /* 0x000fc40000000000 */
[C---:B------:R-:W-:Y:S01]  /*09c0*/  FSETP.GEU.AND P1, PT, R9.reuse, -R26, PT ;  /* 0x8000001a0900720b */ /* 0x040fe20003f2e000 */
[----:B------:R-:W-:Y:S01]  /*09d0*/  FADD R26, R9, R26 ;  /* 0x0000001a091a7221 */ /* 0x000fe20000000000 */
[C---:B------:R-:W-:Y:S01]  /*09e0*/  FSETP.GEU.AND P0, PT, R10.reuse, -R27, PT ;  /* 0x8000001b0a00720b */ /* 0x040fe20003f0e000 */
[----:B------:R-:W-:Y:S01]  /*09f0*/  FADD R10, R10, R27 ;  /* 0x0000001b0a0a7221 */ /* 0x000fe20000000000 */
[----:B------:R-:W-:Y:S01]  /*0a00*/  LEA R15, R6, UR4, 0x2 ;  /* 0x00000004060f7c11 */ /* 0x000fe2000f8e10ff */
[----:B------:R-:W-:Y:S01]  /*0a10*/  STS [R8], R7 ;  /* 0x0000000708007388 */ /* 0x000fe20000000800 */
[----:B------:R-:W-:Y:S02]  /*0a20*/  FSEL R19, R5, RZ, P3 ;  /* 0x000000ff05137208 */ /* 0x000fe40001800000 */
[----:B------:R-:W-:Y:S01]  /*0a30*/  FSEL R14, R14, RZ, P2 ;  /* 0x000000ff0e0e7208 */ /* 0x000fe20001000000 */
[----:B------:R-:W-:Y:S01]  /*0a40*/  STS [R11+0x80], R18 ;  /* 0x000080120b007388 */ /* 0x000fe20000000800 */
[----:B------:R-:W-:-:S02]  /*0a50*/  FSEL R26, R26, RZ, P1 ;  /* 0x000000ff1a1a7208 */ /* 0x000fc40000800000 */
[----:B------:R-:W-:Y:S01]  /*0a60*/  FSEL R12, R10, RZ, P0 ;  /* 0x000000ff0a0c7208 */ /* 0x000fe20000000000 */
[----:B------:R-:W-:Y:S04]  /*0a70*/  STS [R15+0x100], R22 ;  /* 0x000100160f007388 */ /* 0x000fe80000000800 */
[----:B------:R-:W-:Y:S04]  /*0a80*/  STS [R17+0x180], R4 ;  /* 0x0001800411007388 */ /* 0x000fe80000000800 */
[----:B------:R-:W-:Y:S04]  /*0a90*/  STS [R8+0x40], R19 ;  /* 0x0000401308007388 */ /* 0x000fe80000000800 */
[----:B------:R0:W-:Y:S04]  /*0aa0*/  STS [R11+0xc0], R14 ;  /* 0x0000c00e0b007388 */ /* 0x0001e80000000800 */
[----:B------:R-:W-:Y:S04]  /*0ab0*/  STS [R15+0x140], R26 ;  /* 0x0001401a0f007388 */ /* 0x000fe80000000800 */
[----:B------:R-:W-:Y:S01]  /*0ac0*/  STS [R17+0x1c0], R12 ;  /* 0x0001c00c11007388 */ /* 0x000fe20000000800 */
[----:B------:R-:W-:-:S02]  /*0ad0*/  LOP3.LUT R6, R13, 0x3c, RZ, 0xc0, !PT ;  /* 0x0000003c0d067812 */ /* 0x000fc400078ec0ff */
[----:B------:R-:W-:-:S05]  /*0ae0*/  LOP3.LUT R9, R3, 0x1fc, RZ, 0xc0, !PT ;  /* 0x000001fc03097812 */ /* 0x000fca00078ec0ff */
[----:B------:R-:W-:-:S05]  /*0af0*/  IMAD.IADD R6, R9, 0x1, R6 ;  /* 0x0000000109067824 */ /* 0x000fca00078e0206 */
[----:B------:R-:W-:Y:S01]  /*0b00*/  LEA R6, R6, UR4, 0x2 ;  /* 0x0000000406067c11 */ /* 0x000fe2000f8e10ff */
[----:B------:R-:W-:Y:S01]  /*0b10*/  BAR.SYNC.DEFER_BLOCKING 0x0 ;  /* 0x0000000000007b1d */ /* 0x000fe20000010000 */
[----:B------:R-:W-:-:S04]  /*0b20*/  LOP3.LUT R10, R2, 0x1c, R3, 0xf8, !PT ;  /* 0x0000001c020a7812 */ /* 0x000fc800078ef803 */
[----:B------:R-:W-:-:S03]  /*0b30*/  SHF.R.S32.HI R13, RZ, 0x1f, R10 ;  /* 0x0000001fff0d7819 */ /* 0x000fc6000001140a */
[----:B------:R-:W1:Y:S01]  /*0b40*/  LDC.64 R2, c[0x0][0x240] ;  /* 0x00009000ff027b82 */ /* 0x000e620000000a00 */
[----:B------:R-:W-:Y:S02]  /*0b50*/  SHF.R.S32.HI R21, RZ, 0x1f, R10 ;  /* 0x0000001fff157819 */ /* 0x000fe4000001140a */
[-C--:B------:R-:W-:Y:S01]  /*0b60*/  LEA.HI R13, R13, R10.reuse, RZ, 0x6 ;  /* 0x0000000a0d0d7211 */ /* 0x080fe200078f30ff */
[----:B------:R-:W2:Y:S04]  /*0b70*/  LDS.128 R4, [R6] ;  /* 0x0000000006047984 */ /* 0x000ea80000000c00 */
[----:B------:R-:W-:Y:S01]  /*0b80*/  IMAD.SHL.U32 R13, R13, 0x200, RZ ;  /* 0x000002000d0d7824 */ /* 0x000fe200078e00ff */
[----:B------:R-:W-:Y:S02]  /*0b90*/  LEA.HI R21, R21, R10, RZ, 0x6 ;  /* 0x0000000a15157211 */ /* 0x000fe400078f30ff */
[----:B0-----:R-:W-:-:S02]  /*0ba0*/  LOP3.LUT R11, R9, 0x200, RZ, 0xfc, !PT ;  /* 0x00000200090b7812 */ /* 0x001fc400078efcff */
[----:B------:R-:W-:Y:S02]  /*0bb0*/  LOP3.LUT R21, R21, 0xffffffc0, RZ, 0xc0, !PT ;  /* 0xffffffc015157812 */ /* 0x000fe400078ec0ff */
[----:B------:R-:W-:Y:S02]  /*0bc0*/  LOP3.LUT R13, R13, 0xffff8000, RZ, 0xc0, !PT ;  /* 0xffff80000d0d7812 */ /* 0x000fe400078ec0ff */
[----:B------:R-:W-:Y:S02]  /*0bd0*/  ISETP.GE.AND P0, PT, R10, 0x100, PT ;  /* 0x000001000a00780c */ /* 0x000fe40003f06270 */
[----:B------:R-:W-:Y:S02]  /*0be0*/  LOP3.LUT R8, R0, R33, RZ, 0xfc, !PT ;  /* 0x0000002100087212 */ /* 0x000fe400078efcff */
[----:B------:R-:W-:Y:S02]  /*0bf0*/  LOP3.LUT R0, R0, 0x10, R33, 0xfe, !PT ;  /* 0x0000001000007812 */ /* 0x000fe400078efe21 */
[----:B------:R-:W-:-:S02]  /*0c00*/  SHF.R.U32.HI R11, RZ, 0x3, R11 ;  /* 0x00000003ff0b7819 */ /* 0x000fc4000001160b */
[----:B------:R-:W-:Y:S02]  /*0c10*/  IADD3 R13, R13, R10, -R21 ;  /* 0x0000000a0d0d7210 */ /* 0x000fe40007ffe815 */
[----:B------:R-:W-:Y:S02]  /*0c20*/  ISETP.LT.AND P1, PT, R8, 0x200, !P0 ;  /* 0x000002000800780c */ /* 0x000fe40004721270 */
[----:B------:R-:W-:Y:S02]  /*0c30*/  ISETP.LT.AND P0, PT, R0, 0x200, !P0 ;  /* 0x000002000000780c */ /* 0x000fe40004701270 */
[----:B------:R-:W-:Y:S01]  /*0c40*/  LOP3.LUT R10, R11, 0x7c, RZ, 0xc0, !PT ;  /* 0x0000007c0b0a7812 */ /* 0x000fe200078ec0ff */
[----:B------:R-:W-:-:S04]  /*0c50*/  IMAD R11, R8, 0x40, R13 ;  /* 0x00000040080b7824 */ /* 0x000fc800078e020d */
[----:B------:R-:W-:Y:S02]  /*0c60*/  IMAD.IADD R10, R9, 0x1, R10 ;  /* 0x00000001090a7824 */ /* 0x000fe400078e020a */
[----:B-1----:R-:W-:-:S03]  /*0c70*/  IMAD.WIDE R8, R11, 0x4, R2 ;  /* 0x000000040b087825 */ /* 0x002fc600078e0202 */
[----:B------:R-:W-:Y:S02]  /*0c80*/  LEA R10, R10, UR4, 0x2 ;  /* 0x000000040a0a7c11 */ /* 0x000fe4000f8e10ff */
[----:B--2---:R0:W-:Y:S02]  /*0c90*/  @P1 STG.E.128 desc[UR6][R8.64], R4 ;  /* 0x0000000408001986 */ /* 0x0041e4000c101d06 */
[----:B0-----:R-:W-:Y:S05]  /*0ca0*/  @!P0 EXIT ;  /* 0x000000000000894d */ /* 0x001fea0003800000 */
[----:B0-----:R-:W0:Y:S01]  /*0cb0*/  LDS.128 R8, [R10+0x800] ;  /* 0x000800000a087984 */ /* 0x001e220000000c00 */
[----:B------:R-:W-:-:S04]  /*0cc0*/  IMAD R13, R0, 0x40, R13 ;  /* 0x00000040000d7824 */ /* 0x000fc800078e020d */
[----:B------:R-:W-:-:S05]  /*0cd0*/  IMAD.WIDE R2, R13, 0x4, R2 ;  /* 0x000000040d027825 */ /* 0x000fca00078e0202 */
[----:B0-----:R-:W-:Y:S01]  /*0ce0*/  STG.E.128 desc[UR6][R2.64], R8 ;  /* 0x0000000802007986 */ /* 0x001fe2000c101d06 */
[----:B------:R-:W-:Y:S05]  /*0cf0*/  EXIT ;  /* 0x000000000000794d */ /* 0x000fea0003800000 */
.L_x_0:
[----:B------:R-:W-:-:S00]  /*0d00*/  BRA `(.L_x_0) ;  /* 0xfffffffc00fc7947 */ /* 0x000fc0000383ffff */
[----:B------:R-:W-:-:S00]  /*0d10*/  NOP ;  /* 0x0000000000007918 */ /* 0x000fc00000000000 */
        /* <DEDUP_REMOVED lines=14> */
.L_x_1:


//--------------------- .nv.global.init           --------------------------
	.section	.nv.global.init,"aw",@progbits
.nv.global.init:
	.type		_$_str,@object
	.size		_$_str,(_$_str_$_2 - _$_str)
_$_str:
        /*0000*/ 	.byte	0x5f, 0x5f, 0x43, 0x55, 0x44, 0x41, 0x5f, 0x46, 0x54, 0x5a, 0x00
	.type		_$_str_$_2,@object
	.size		_$_str_$_2,(.L_1 - _$_str_$_2)
_$_str_$_2:
        /*000b*/ 	.byte	0x5f, 0x5f, 0x43, 0x55, 0x44, 0x41, 0x5f, 0x50, 0x52, 0x45, 0x43, 0x5f, 0x53, 0x51, 0x52, 0x54
        /*001b*/ 	.byte	0x00
.L_1:


//--------------------- .nv.shared.triton_poi_fused__native_batch_norm_legit_no_training_add_relu_15 --------------------------
	.section	.nv.shared.triton_poi_fused__native_batch_norm_legit_no_training_add_relu_15,"aw",@nobits
	.sectionflags	@""
	.align	16
	.zero		1024


//--------------------- .nv.constant0.triton_poi_fused__native_batch_norm_legit_no_training_add_relu_15 --------------------------
	.section	.nv.constant0.triton_poi_fused__native_batch_norm_legit_no_training_add_relu_15,"a",@progbits
	.sectionflags	@""
	.align	4
.nv.constant0.triton_poi_fused__native_batch_norm_legit_no_training_add_relu_15:
	.zero		592
